	.headerflags	@"EF_CUDA_TEXMODE_UNIFIED EF_CUDA_64BIT_ADDRESS EF_CUDA_ACCELERATORS EF_CUDA_SM90 EF_CUDA_VIRTUAL_SM(EF_CUDA_SM90)"
	.elftype	@"ET_EXEC"


//--------------------- .nv.info                  --------------------------
	.section	.nv.info,"",@"SHT_CUDA_INFO"
	.align	4


	//----- nvinfo : EIATTR_REGCOUNT
	.align		4
        /*0000*/ 	.byte	0x04, 0x2f
        /*0002*/ 	.short	(.L_2 - .L_1)
	.align		4
.L_1:
        /*0004*/ 	.word	index@(triton_poi_fused_native_group_norm_relu_9)
        /*0008*/ 	.word	0x00000018


	//----- nvinfo : EIATTR_MIN_STACK_SIZE
	.align		4
.L_2:
        /*000c*/ 	.byte	0x04, 0x12
        /*000e*/ 	.short	(.L_4 - .L_3)
	.align		4
.L_3:
        /*0010*/ 	.word	index@(triton_poi_fused_native_group_norm_relu_9)
        /*0014*/ 	.word	0x00000000


	//----- nvinfo : EIATTR_FRAME_SIZE
	.align		4
.L_4:
        /*0018*/ 	.byte	0x04, 0x11
        /*001a*/ 	.short	(.L_6 - .L_5)
	.align		4
.L_5:
        /*001c*/ 	.word	index@(triton_poi_fused_native_group_norm_relu_9)
        /*0020*/ 	.word	0x00000000


	//----- nvinfo : EIATTR_MIN_STACK_SIZE
	.align		4
.L_6:
        /*0024*/ 	.byte	0x04, 0x12
        /*0026*/ 	.short	(.L_8 - .L_7)
	.align		4
.L_7:
        /*0028*/ 	.word	index@(triton_poi_fused_native_group_norm_relu_9)
        /*002c*/ 	.word	0x00000000
.L_8:


//--------------------- .nv.info.triton_poi_fused_native_group_norm_relu_9 --------------------------
	.section	.nv.info.triton_poi_fused_native_group_norm_relu_9,"",@"SHT_CUDA_INFO"
	.sectionflags	@""
	.align	4


	//----- nvinfo : EIATTR_CUDA_API_VERSION
	.align		4
        /*0000*/ 	.byte	0x04, 0x37
        /*0002*/ 	.short	(.L_10 - .L_9)
.L_9:
        /*0004*/ 	.word	0x0000007c


	//----- nvinfo : EIATTR_KPARAM_INFO
	.align		4
.L_10:
        /*0008*/ 	.byte	0x04, 0x17
        /*000a*/ 	.short	(.L_12 - .L_11)
.L_11:
        /*000c*/ 	.word	0x00000000
        /*0010*/ 	.short	0x0006
        /*0012*/ 	.short	0x0030
        /*0014*/ 	.byte	0x00, 0xf0, 0x11, 0x00


	//----- nvinfo : EIATTR_KPARAM_INFO
	.align		4
.L_12:
        /*0018*/ 	.byte	0x04, 0x17
        /*001a*/ 	.short	(.L_14 - .L_13)
.L_13:
        /*001c*/ 	.word	0x00000000
        /*0020*/ 	.short	0x0005
        /*0022*/ 	.short	0x0028
        /*0024*/ 	.byte	0x00, 0xf4, 0x21, 0x00


	//----- nvinfo : EIATTR_KPARAM_INFO
	.align		4
.L_14:
        /*0028*/ 	.byte	0x04, 0x17
        /*002a*/ 	.short	(.L_16 - .L_15)
.L_15:
        /*002c*/ 	.word	0x00000000
        /*0030*/ 	.short	0x0004
        /*0032*/ 	.short	0x0020
        /*0034*/ 	.byte	0x00, 0xf4, 0x21, 0x00


	//----- nvinfo : EIATTR_KPARAM_INFO
	.align		4
.L_16:
        /*0038*/ 	.byte	0x04, 0x17
        /*003a*/ 	.short	(.L_18 - .L_17)
.L_17:
        /*003c*/ 	.word	0x00000000
        /*0040*/ 	.short	0x0003
        /*0042*/ 	.short	0x0018
        /*0044*/ 	.byte	0x00, 0xf4, 0x21, 0x00


	//----- nvinfo : EIATTR_KPARAM_INFO
	.align		4
.L_18:
        /*0048*/ 	.byte	0x04, 0x17
        /*004a*/ 	.short	(.L_20 - .L_19)
.L_19:
        /*004c*/ 	.word	0x00000000
        /*0050*/ 	.short	0x0002
        /*0052*/ 	.short	0x0010
        /*0054*/ 	.byte	0x00, 0xf4, 0x21, 0x00


	//----- nvinfo : EIATTR_KPARAM_INFO
	.align		4
.L_20:
        /*0058*/ 	.byte	0x04, 0x17
        /*005a*/ 	.short	(.L_22 - .L_21)
.L_21:
        /*005c*/ 	.word	0x00000000
        /*0060*/ 	.short	0x0001
        /*0062*/ 	.short	0x0008
        /*0064*/ 	.byte	0x00, 0xf4, 0x21, 0x00


	//----- nvinfo : EIATTR_KPARAM_INFO
	.align		4
.L_22:
        /*0068*/ 	.byte	0x04, 0x17
        /*006a*/ 	.short	(.L_24 - .L_23)
.L_23:
        /*006c*/ 	.word	0x00000000
        /*0070*/ 	.short	0x0000
        /*0072*/ 	.short	0x0000
        /*0074*/ 	.byte	0x00, 0xf4, 0x21, 0x00


	//----- nvinfo : EIATTR_SPARSE_MMA_MASK
	.align		4
.L_24:
        /*0078*/ 	.byte	0x03, 0x50
        /*007a*/ 	.short	0x0000


	//----- nvinfo : EIATTR_MAXREG_COUNT
	.align		4
        /*007c*/ 	.byte	0x03, 0x1b
        /*007e*/ 	.short	0x00ff


	//----- nvinfo : EIATTR_EXIT_INSTR_OFFSETS
	.align		4
        /*0080*/ 	.byte	0x04, 0x1c
        /*0082*/ 	.short	(.L_26 - .L_25)


	//   ....[0]....
.L_25:
        /*0084*/ 	.word	0x000004a0


	//----- nvinfo : EIATTR_REQNTID
	.align		4
.L_26:
        /*0088*/ 	.byte	0x04, 0x10
        /*008a*/ 	.short	(.L_28 - .L_27)
.L_27:
        /*008c*/ 	.word	0x00000100
        /*0090*/ 	.word	0x00000001
        /*0094*/ 	.word	0x00000001


	//----- nvinfo : EIATTR_CBANK_PARAM_SIZE
	.align		4
.L_28:
        /*0098*/ 	.byte	0x03, 0x19
        /*009a*/ 	.short	0x0034


	//----- nvinfo : EIATTR_PARAM_CBANK
	.align		4
        /*009c*/ 	.byte	0x04, 0x0a
        /*009e*/ 	.short	(.L_30 - .L_29)
	.align		4
.L_29:
        /*00a0*/ 	.word	index@(.nv.constant0.triton_poi_fused_native_group_norm_relu_9)
        /*00a4*/ 	.short	0x0210
        /*00a6*/ 	.short	0x0034


	//----- nvinfo : EIATTR_SW_WAR
	.align		4
.L_30:
        /*00a8*/ 	.byte	0x04, 0x36
        /*00aa*/ 	.short	(.L_32 - .L_31)
.L_31:
        /*00ac*/ 	.word	0x00000008
.L_32:


//--------------------- .nv.callgraph             --------------------------
	.section	.nv.callgraph,"",@"SHT_CUDA_CALLGRAPH"
	.align	4
	.sectionentsize	8
	.align		4
        /*0000*/ 	.word	0x00000000
	.align		4
        /*0004*/ 	.word	0xffffffff
	.align		4
        /*0008*/ 	.word	0x00000000
	.align		4
        /*000c*/ 	.word	0xfffffffe
	.align		4
        /*0010*/ 	.word	0x00000000
	.align		4
        /*0014*/ 	.word	0xfffffffd
	.align		4
        /*0018*/ 	.word	0x00000000
	.align		4
        /*001c*/ 	.word	0xfffffffc


//--------------------- .nv.constant4             --------------------------
	.section	.nv.constant4,"a",@progbits
	.align	8
	.align		8
.nv.constant4:
        /*0000*/ 	.dword	_$_str


//--------------------- .text.triton_poi_fused_native_group_norm_relu_9 --------------------------
	.section	.text.triton_poi_fused_native_group_norm_relu_9,"ax",@progbits
	.align	128
        .global         triton_poi_fused_native_group_norm_relu_9
        .type           triton_poi_fused_native_group_norm_relu_9,@function
        .size           triton_poi_fused_native_group_norm_relu_9,(.L_x_1 - triton_poi_fused_native_group_norm_relu_9)
        .other          triton_poi_fused_native_group_norm_relu_9,@"STO_CUDA_ENTRY STV_DEFAULT"
triton_poi_fused_native_group_norm_relu_9:
.text.triton_poi_fused_native_group_norm_relu_9:
[----:B------:R-:W-:Y:S01]  /*0000*/  LDC R1, c[0x0][0x28] ;  /* 0x00000a00ff017b82 */ /* 0x000fe20000000800 */
[----:B------:R-:W1:Y:S07]  /*0010*/  S2R R0, SR_TID.X ;  /* 0x0000000000007919 */ /* 0x000e6e0000002100 */
[----:B------:R-:W2:Y:S01]  /*0020*/  LDC.64 R8, c[0x0][0x220] ;  /* 0x00008800ff087b82 */ /* 0x000ea20000000a00 */
[----:B------:R-:W-:Y:S01]  /*0030*/  ULDC.64 UR4, c[0x0][0x208] ;  /* 0x0000820000047ab9 */ /* 0x000fe20000000a00 */
[----:B------:R-:W3:Y:S06]  /*0040*/  S2R R5, SR_CTAID.X ;  /* 0x0000000000057919 */ /* 0x000eec0000002500 */
[----:B------:R-:W4:Y:S08]  /*0050*/  LDC.64 R10, c[0x0][0x218] ;  /* 0x00008600ff0a7b82 */ /* 0x000f300000000a00 */
[----:B------:R-:W5:Y:S01]  /*0060*/  LDC.64 R12, c[0x0][0x210] ;  /* 0x00008400ff0c7b82 */ /* 0x000f620000000a00 */
[----:B-1----:R-:W-:Y:S01]  /*0070*/  IMAD.SHL.U32 R0, R0, 0x2, RZ ;  /* 0x0000000200007824 */ /* 0x002fe200078e00ff */
[----:B---3--:R-:W-:-:S04]  /*0080*/  SHF.R.S32.HI R3, RZ, 0x16, R5 ;  /* 0x00000016ff037819 */ /* 0x008fc80000011405 */
[----:B------:R-:W-:Y:S02]  /*0090*/  LOP3.LUT R0, R0, 0x1fe, RZ, 0xc0, !PT ;  /* 0x000001fe00007812 */ /* 0x000fe400078ec0ff */
[----:B------:R-:W-:-:S03]  /*00a0*/  SGXT R3, R3, 0x1 ;  /* 0x000000010303781a */ /* 0x000fc60000000200 */
[----:B------:R-:W-:-:S04]  /*00b0*/  IMAD R0, R5, 0x200, R0 ;  /* 0x0000020005007824 */ /* 0x000fc800078e0200 */
[----:B------:R-:W-:Y:S01]  /*00c0*/  VIADD R2, R0, 0x1 ;  /* 0x0000000100027836 */ /* 0x000fe20000000000 */
[----:B------:R-:W-:-:S04]  /*00d0*/  LEA.HI R4, R3, R0, RZ, 0x7 ;  /* 0x0000000003047211 */ /* 0x000fc800078f38ff */
[----:B------:R-:W-:Y:S02]  /*00e0*/  LOP3.LUT R7, R4, 0xffffff80, RZ, 0xc0, !PT ;  /* 0xffffff8004077812 */ /* 0x000fe400078ec0ff */
[C---:B------:R-:W-:Y:S02]  /*00f0*/  LEA.HI R4, R3.reuse, R2, RZ, 0x7 ;  /* 0x0000000203047211 */ /* 0x040fe400078f38ff */
[----:B------:R-:W-:Y:S01]  /*0100*/  LEA.HI R3, R3, R0, RZ, 0x13 ;  /* 0x0000000003037211 */ /* 0x000fe200078f98ff */
[----:B------:R-:W-:Y:S01]  /*0110*/  IMAD.IADD R7, R0, 0x1, -R7 ;  /* 0x0000000100077824 */ /* 0x000fe200078e0a07 */
[----:B------:R-:W-:Y:S02]  /*0120*/  LOP3.LUT R5, R4, 0xff80, RZ, 0xc0, !PT ;  /* 0x0000ff8004057812 */ /* 0x000fe400078ec0ff */
[----:B------:R-:W-:Y:S02]  /*0130*/  SHF.R.S32.HI R3, RZ, 0x13, R3 ;  /* 0x00000013ff037819 */ /* 0x000fe40000011403 */
[----:B------:R-:W-:Y:S01]  /*0140*/  PRMT R4, R7, 0x8880, RZ ;  /* 0x0000888007047816 */ /* 0x000fe200000000ff */
[----:B------:R-:W-:-:S03]  /*0150*/  IMAD.IADD R5, R2, 0x1, -R5 ;  /* 0x0000000102057824 */ /* 0x000fc600078e0a05 */
[----:B------:R-:W-:Y:S02]  /*0160*/  PRMT R2, R4, 0x7710, RZ ;  /* 0x0000771004027816 */ /* 0x000fe400000000ff */
[----:B------:R-:W-:Y:S02]  /*0170*/  PRMT R4, R5, 0x8880, RZ ;  /* 0x0000888005047816 */ /* 0x000fe400000000ff */
[----:B------:R-:W-:Y:S02]  /*0180*/  SHF.R.U32.HI R2, RZ, 0xa, R2 ;  /* 0x0000000aff027819 */ /* 0x000fe40000011602 */
[----:B------:R-:W-:Y:S02]  /*0190*/  PRMT R4, R4, 0x7710, RZ ;  /* 0x0000771004047816 */ /* 0x000fe400000000ff */
[----:B------:R-:W-:Y:S02]  /*01a0*/  LOP3.LUT R2, R2, 0x1f, RZ, 0xc0, !PT ;  /* 0x0000001f02027812 */ /* 0x000fe400078ec0ff */
[----:B------:R-:W-:-:S03]  /*01b0*/  SHF.R.U32.HI R4, RZ, 0xa, R4 ;  /* 0x0000000aff047819 */ /* 0x000fc60000011604 */
[----:B------:R-:W-:Y:S01]  /*01c0*/  IMAD.IADD R2, R7, 0x1, R2 ;  /* 0x0000000107027824 */ /* 0x000fe200078e0202 */
[----:B------:R-:W-:-:S04]  /*01d0*/  LOP3.LUT R4, R4, 0x1f, RZ, 0xc0, !PT ;  /* 0x0000001f04047812 */ /* 0x000fc800078ec0ff */
[----:B------:R-:W-:Y:S01]  /*01e0*/  PRMT R2, R2, 0x8880, RZ ;  /* 0x0000888002027816 */ /* 0x000fe200000000ff */
[----:B------:R-:W-:-:S03]  /*01f0*/  IMAD.IADD R4, R5, 0x1, R4 ;  /* 0x0000000105047824 */ /* 0x000fc600078e0204 */
[----:B------:R-:W-:Y:S02]  /*0200*/  SHF.R.S32.HI R2, RZ, 0x5, R2 ;  /* 0x00000005ff027819 */ /* 0x000fe40000011402 */
[----:B------:R-:W-:Y:S02]  /*0210*/  PRMT R4, R4, 0x8880, RZ ;  /* 0x0000888004047816 */ /* 0x000fe400000000ff */
[----:B------:R-:W-:Y:S02]  /*0220*/  PRMT R2, R2, 0x9910, RZ ;  /* 0x0000991002027816 */ /* 0x000fe400000000ff */
[----:B------:R-:W-:-:S03]  /*0230*/  SHF.R.S32.HI R4, RZ, 0x5, R4 ;  /* 0x00000005ff047819 */ /* 0x000fc60000011404 */
[----:B------:R-:W-:Y:S01]  /*0240*/  IMAD R15, R3, 0x4, R2 ;  /* 0x00000004030f7824 */ /* 0x000fe200078e0202 */
[----:B------:R-:W-:-:S03]  /*0250*/  PRMT R4, R4, 0x9910, RZ ;  /* 0x0000991004047816 */ /* 0x000fc600000000ff */
[----:B--2---:R-:W-:-:S04]  /*0260*/  IMAD.WIDE R18, R15, 0x4, R8 ;  /* 0x000000040f127825 */ /* 0x004fc800078e0208 */
[----:B------:R-:W-:Y:S01]  /*0270*/  IMAD.MOV.U32 R2, RZ, RZ, R4 ;  /* 0x000000ffff027224 */ /* 0x000fe200078e0004 */
[----:B------:R-:W2:Y:S01]  /*0280*/  LDG.E.EL R6, desc[UR4][R18.64] ;  /* 0x0000000412067981 */ /* 0x000ea2000c2e1900 */
[----:B------:R-:W1:Y:S02]  /*0290*/  LDC.64 R4, c[0x0][0x230] ;  /* 0x00008c00ff047b82 */ /* 0x000e640000000a00 */
[----:B------:R-:W-:-:S04]  /*02a0*/  IMAD R17, R3, 0x4, R2 ;  /* 0x0000000403117824 */ /* 0x000fc800078e0202 */
[C---:B------:R-:W-:Y:S02]  /*02b0*/  IMAD.WIDE R20, R17.reuse, 0x4, R8 ;  /* 0x0000000411147825 */ /* 0x040fe400078e0208 */
[----:B------:R-:W3:Y:S03]  /*02c0*/  LDC.64 R2, c[0x0][0x228] ;  /* 0x00008a00ff027b82 */ /* 0x000ee60000000a00 */
[----:B------:R-:W2:Y:S01]  /*02d0*/  LDG.E.EL R8, desc[UR4][R20.64] ;  /* 0x0000000414087981 */ /* 0x000ea2000c2e1900 */
[----:B----4-:R-:W-:-:S04]  /*02e0*/  IMAD.WIDE R16, R17, 0x4, R10 ;  /* 0x0000000411107825 */ /* 0x010fc800078e020a */
[----:B------:R-:W-:Y:S02]  /*02f0*/  IMAD.WIDE R14, R15, 0x4, R10 ;  /* 0x000000040f0e7825 */ /* 0x000fe400078e020a */
[----:B------:R-:W4:Y:S02]  /*0300*/  LDG.E.EL R16, desc[UR4][R16.64] ;  /* 0x0000000410107981 */ /* 0x000f24000c2e1900 */
[----:B-----5:R-:W-:Y:S02]  /*0310*/  IMAD.WIDE R12, R0, 0x4, R12 ;  /* 0x00000004000c7825 */ /* 0x020fe400078e020c */
[----:B------:R-:W5:Y:S02]  /*0320*/  LDG.E.EL R9, desc[UR4][R14.64] ;  /* 0x000000040e097981 */ /* 0x000f64000c2e1900 */
[C---:B-1----:R-:W-:Y:S02]  /*0330*/  IMAD.WIDE R4, R7.reuse, 0x4, R4 ;  /* 0x0000000407047825 */ /* 0x042fe400078e0204 */
[----:B------:R-:W5:Y:S04]  /*0340*/  LDG.E.64 R10, desc[UR4][R12.64] ;  /* 0x000000040c0a7981 */ /* 0x000f68000c1e1b00 */
[----:B------:R-:W4:Y:S01]  /*0350*/  LDG.E.EL.64 R4, desc[UR4][R4.64] ;  /* 0x0000000404047981 */ /* 0x000f22000c2e1b00 */
[----:B---3--:R-:W-:-:S06]  /*0360*/  IMAD.WIDE R2, R7, 0x4, R2 ;  /* 0x0000000407027825 */ /* 0x008fcc00078e0202 */
[----:B------:R-:W3:Y:S01]  /*0370*/  LDG.E.EL.64 R2, desc[UR4][R2.64] ;  /* 0x0000000402027981 */ /* 0x000ee2000c2e1b00 */
[----:B------:R-:W-:-:S04]  /*0380*/  IMAD.MOV.U32 R7, RZ, RZ, 0x37000000 ;  /* 0x37000000ff077424 */ /* 0x000fc800078e00ff */
[----:B--2---:R-:W-:-:S06]  /*0390*/  FFMA R18, R6, R7, 9.9999997473787516356e-06 ;  /* 0x3727c5ac06127423 */ /* 0x004fcc0000000007 */
[----:B------:R-:W1:Y:S01]  /*03a0*/  MUFU.RSQ R18, R18 ;  /* 0x0000001200127308 */ /* 0x000e620000001400 */
[----:B------:R-:W-:Y:S02]  /*03b0*/  FFMA R8, R8, R7, 9.9999997473787516356e-06 ;  /* 0x3727c5ac08087423 */ /* 0x000fe40000000007 */
[----:B------:R-:W2:Y:S05]  /*03c0*/  LDC.64 R6, c[0x0][0x238] ;  /* 0x00008e00ff067b82 */ /* 0x000eaa0000000a00 */
[----:B------:R-:W1:Y:S01]  /*03d0*/  MUFU.RSQ R8, R8 ;  /* 0x0000000800087308 */ /* 0x000e620000001400 */
[----:B-----5:R-:W-:Y:S01]  /*03e0*/  FADD R9, R10, -R9 ;  /* 0x800000090a097221 */ /* 0x020fe20000000000 */
[----:B----4-:R-:W-:-:S03]  /*03f0*/  FADD R11, R11, -R16 ;  /* 0x800000100b0b7221 */ /* 0x010fc60000000000 */
[----:B-1----:R-:W-:Y:S01]  /*0400*/  FMUL R9, R18, R9 ;  /* 0x0000000912097220 */ /* 0x002fe20000400000 */
[----:B0-----:R-:W-:-:S03]  /*0410*/  FMUL R10, R8, R11 ;  /* 0x0000000b080a7220 */ /* 0x001fc60000400000 */
[----:B---3--:R-:W-:Y:S01]  /*0420*/  FFMA R2, R2, R9, R4 ;  /* 0x0000000902027223 */ /* 0x008fe20000000004 */
[----:B------:R-:W-:-:S04]  /*0430*/  FFMA R3, R3, R10, R5 ;  /* 0x0000000a03037223 */ /* 0x000fc80000000005 */
[----:B------:R-:W-:Y:S02]  /*0440*/  FSETP.GEU.AND P0, PT, R2, RZ, PT ;  /* 0x000000ff0200720b */ /* 0x000fe40003f0e000 */
[C---:B------:R-:W-:Y:S01]  /*0450*/  FSETP.GEU.AND P1, PT, R3.reuse, RZ, PT ;  /* 0x000000ff0300720b */ /* 0x040fe20003f2e000 */
[----:B--2---:R-:W-:Y:S01]  /*0460*/  IMAD.WIDE R6, R0, 0x4, R6 ;  /* 0x0000000400067825 */ /* 0x004fe200078e0206 */
[----:B------:R-:W-:Y:S02]  /*0470*/  FSEL R2, R2, RZ, P0 ;  /* 0x000000ff02027208 */ /* 0x000fe40000000000 */
[----:B------:R-:W-:-:S05]  /*0480*/  FSEL R3, R3, RZ, P1 ;  /* 0x000000ff03037208 */ /* 0x000fca0000800000 */
[----:B------:R-:W-:Y:S01]  /*0490*/  STG.E.64 desc[UR4][R6.64], R2 ;  /* 0x0000000206007986 */ /* 0x000fe2000c101b04 */
[----:B------:R-:W-:Y:S05]  /*04a0*/  EXIT ;  /* 0x000000000000794d */ /* 0x000fea0003800000 */
.L_x_0:
[----:B------:R-:W-:-:S00]  /*04b0*/  BRA `(.L_x_0) ;  /* 0xfffffffc00fc7947 */ /* 0x000fc0000383ffff */
[----:B------:R-:W-:-:S00]  /*04c0*/  NOP ;  /* 0x0000000000007918 */ /* 0x000fc00000000000 */
        /* <DEDUP_REMOVED lines=11> */
.L_x_1:


//--------------------- .nv.global.init           --------------------------
	.section	.nv.global.init,"aw",@progbits
.nv.global.init:
	.type		_$_str,@object
	.size		_$_str,(.L_0 - _$_str)
_$_str:
        /*0000*/ 	.byte	0x5f, 0x5f, 0x43, 0x55, 0x44, 0x41, 0x5f, 0x46, 0x54, 0x5a, 0x00
.L_0:


//--------------------- .nv.constant0.triton_poi_fused_native_group_norm_relu_9 --------------------------
	.section	.nv.constant0.triton_poi_fused_native_group_norm_relu_9,"a",@progbits
	.sectionflags	@""
	.align	4
.nv.constant0.triton_poi_fused_native_group_norm_relu_9:
	.zero		580
